	.headerflags	@"EF_CUDA_TEXMODE_UNIFIED EF_CUDA_64BIT_ADDRESS EF_CUDA_ACCELERATORS EF_CUDA_SM90 EF_CUDA_VIRTUAL_SM(EF_CUDA_SM90)"
	.elftype	@"ET_EXEC"


//--------------------- .nv.info                  --------------------------
	.section	.nv.info,"",@"SHT_CUDA_INFO"
	.align	4


	//----- nvinfo : EIATTR_REGCOUNT
	.align		4
        /*0000*/ 	.byte	0x04, 0x2f
        /*0002*/ 	.short	(.L_3 - .L_2)
	.align		4
.L_2:
        /*0004*/ 	.word	index@(triton_poi_fused__native_batch_norm_legit_no_training_convolution_9)
        /*0008*/ 	.word	0x00000020


	//----- nvinfo : EIATTR_MIN_STACK_SIZE
	.align		4
.L_3:
        /*000c*/ 	.byte	0x04, 0x12
        /*000e*/ 	.short	(.L_5 - .L_4)
	.align		4
.L_4:
        /*0010*/ 	.word	index@(triton_poi_fused__native_batch_norm_legit_no_training_convolution_9)
        /*0014*/ 	.word	0x00000000


	//----- nvinfo : EIATTR_FRAME_SIZE
	.align		4
.L_5:
        /*0018*/ 	.byte	0x04, 0x11
        /*001a*/ 	.short	(.L_7 - .L_6)
	.align		4
.L_6:
        /*001c*/ 	.word	index@(triton_poi_fused__native_batch_norm_legit_no_training_convolution_9)
        /*0020*/ 	.word	0x00000000


	//----- nvinfo : EIATTR_MIN_STACK_SIZE
	.align		4
.L_7:
        /*0024*/ 	.byte	0x04, 0x12
        /*0026*/ 	.short	(.L_9 - .L_8)
	.align		4
.L_8:
        /*0028*/ 	.word	index@(triton_poi_fused__native_batch_norm_legit_no_training_convolution_9)
        /*002c*/ 	.word	0x00000000
.L_9:


//--------------------- .nv.info.triton_poi_fused__native_batch_norm_legit_no_training_convolution_9 --------------------------
	.section	.nv.info.triton_poi_fused__native_batch_norm_legit_no_training_convolution_9,"",@"SHT_CUDA_INFO"
	.sectionflags	@""
	.align	4


	//----- nvinfo : EIATTR_CUDA_API_VERSION
	.align		4
        /*0000*/ 	.byte	0x04, 0x37
        /*0002*/ 	.short	(.L_11 - .L_10)
.L_10:
        /*0004*/ 	.word	0x0000007c


	//----- nvinfo : EIATTR_KPARAM_INFO
	.align		4
.L_11:
        /*0008*/ 	.byte	0x04, 0x17
        /*000a*/ 	.short	(.L_13 - .L_12)
.L_12:
        /*000c*/ 	.word	0x00000000
        /*0010*/ 	.short	0x0007
        /*0012*/ 	.short	0x0038
        /*0014*/ 	.byte	0x00, 0xf0, 0x11, 0x00


	//----- nvinfo : EIATTR_KPARAM_INFO
	.align		4
.L_13:
        /*0018*/ 	.byte	0x04, 0x17
        /*001a*/ 	.short	(.L_15 - .L_14)
.L_14:
        /*001c*/ 	.word	0x00000000
        /*0020*/ 	.short	0x0006
        /*0022*/ 	.short	0x0030
        /*0024*/ 	.byte	0x00, 0xf4, 0x21, 0x00


	//----- nvinfo : EIATTR_KPARAM_INFO
	.align		4
.L_15:
        /*0028*/ 	.byte	0x04, 0x17
        /*002a*/ 	.short	(.L_17 - .L_16)
.L_16:
        /*002c*/ 	.word	0x00000000
        /*0030*/ 	.short	0x0005
        /*0032*/ 	.short	0x0028
        /*0034*/ 	.byte	0x00, 0xf4, 0x21, 0x00


	//----- nvinfo : EIATTR_KPARAM_INFO
	.align		4
.L_17:
        /*0038*/ 	.byte	0x04, 0x17
        /*003a*/ 	.short	(.L_19 - .L_18)
.L_18:
        /*003c*/ 	.word	0x00000000
        /*0040*/ 	.short	0x0004
        /*0042*/ 	.short	0x0020
        /*0044*/ 	.byte	0x00, 0xf4, 0x21, 0x00


	//----- nvinfo : EIATTR_KPARAM_INFO
	.align		4
.L_19:
        /*0048*/ 	.byte	0x04, 0x17
        /*004a*/ 	.short	(.L_21 - .L_20)
.L_20:
        /*004c*/ 	.word	0x00000000
        /*0050*/ 	.short	0x0003
        /*0052*/ 	.short	0x0018
        /*0054*/ 	.byte	0x00, 0xf4, 0x21, 0x00


	//----- nvinfo : EIATTR_KPARAM_INFO
	.align		4
.L_21:
        /*0058*/ 	.byte	0x04, 0x17
        /*005a*/ 	.short	(.L_23 - .L_22)
.L_22:
        /*005c*/ 	.word	0x00000000
        /*0060*/ 	.short	0x0002
        /*0062*/ 	.short	0x0010
        /*0064*/ 	.byte	0x00, 0xf4, 0x21, 0x00


	//----- nvinfo : EIATTR_KPARAM_INFO
	.align		4
.L_23:
        /*0068*/ 	.byte	0x04, 0x17
        /*006a*/ 	.short	(.L_25 - .L_24)
.L_24:
        /*006c*/ 	.word	0x00000000
        /*0070*/ 	.short	0x0001
        /*0072*/ 	.short	0x0008
        /*0074*/ 	.byte	0x00, 0xf4, 0x21, 0x00


	//----- nvinfo : EIATTR_KPARAM_INFO
	.align		4
.L_25:
        /*0078*/ 	.byte	0x04, 0x17
        /*007a*/ 	.short	(.L_27 - .L_26)
.L_26:
        /*007c*/ 	.word	0x00000000
        /*0080*/ 	.short	0x0000
        /*0082*/ 	.short	0x0000
        /*0084*/ 	.byte	0x00, 0xf4, 0x21, 0x00


	//----- nvinfo : EIATTR_SPARSE_MMA_MASK
	.align		4
.L_27:
        /*0088*/ 	.byte	0x03, 0x50
        /*008a*/ 	.short	0x0000


	//----- nvinfo : EIATTR_MAXREG_COUNT
	.align		4
        /*008c*/ 	.byte	0x03, 0x1b
        /*008e*/ 	.short	0x00ff


	//----- nvinfo : EIATTR_EXIT_INSTR_OFFSETS
	.align		4
        /*0090*/ 	.byte	0x04, 0x1c
        /*0092*/ 	.short	(.L_29 - .L_28)


	//   ....[0]....
.L_28:
        /*0094*/ 	.word	0x000006e0


	//----- nvinfo : EIATTR_REQNTID
	.align		4
.L_29:
        /*0098*/ 	.byte	0x04, 0x10
        /*009a*/ 	.short	(.L_31 - .L_30)
.L_30:
        /*009c*/ 	.word	0x00000080
        /*00a0*/ 	.word	0x00000001
        /*00a4*/ 	.word	0x00000001


	//----- nvinfo : EIATTR_CBANK_PARAM_SIZE
	.align		4
.L_31:
        /*00a8*/ 	.byte	0x03, 0x19
        /*00aa*/ 	.short	0x003c


	//----- nvinfo : EIATTR_PARAM_CBANK
	.align		4
        /*00ac*/ 	.byte	0x04, 0x0a
        /*00ae*/ 	.short	(.L_33 - .L_32)
	.align		4
.L_32:
        /*00b0*/ 	.word	index@(.nv.constant0.triton_poi_fused__native_batch_norm_legit_no_training_convolution_9)
        /*00b4*/ 	.short	0x0210
        /*00b6*/ 	.short	0x003c


	//----- nvinfo : EIATTR_SW_WAR
	.align		4
.L_33:
        /*00b8*/ 	.byte	0x04, 0x36
        /*00ba*/ 	.short	(.L_35 - .L_34)
.L_34:
        /*00bc*/ 	.word	0x00000008
.L_35:


//--------------------- .nv.callgraph             --------------------------
	.section	.nv.callgraph,"",@"SHT_CUDA_CALLGRAPH"
	.align	4
	.sectionentsize	8
	.align		4
        /*0000*/ 	.word	0x00000000
	.align		4
        /*0004*/ 	.word	0xffffffff
	.align		4
        /*0008*/ 	.word	0x00000000
	.align		4
        /*000c*/ 	.word	0xfffffffe
	.align		4
        /*0010*/ 	.word	0x00000000
	.align		4
        /*0014*/ 	.word	0xfffffffd
	.align		4
        /*0018*/ 	.word	0x00000000
	.align		4
        /*001c*/ 	.word	0xfffffffc


//--------------------- .nv.constant4             --------------------------
	.section	.nv.constant4,"a",@progbits
	.align	8
	.align		8
.nv.constant4:
        /*0000*/ 	.dword	_$_str
	.align		8
        /*0008*/ 	.dword	_$_str_$_2


//--------------------- .text.triton_poi_fused__native_batch_norm_legit_no_training_convolution_9 --------------------------
	.section	.text.triton_poi_fused__native_batch_norm_legit_no_training_convolution_9,"ax",@progbits
	.align	128
        .global         triton_poi_fused__native_batch_norm_legit_no_training_convolution_9
        .type           triton_poi_fused__native_batch_norm_legit_no_training_convolution_9,@function
        .size           triton_poi_fused__native_batch_norm_legit_no_training_convolution_9,(.L_x_1 - triton_poi_fused__native_batch_norm_legit_no_training_convolution_9)
        .other          triton_poi_fused__native_batch_norm_legit_no_training_convolution_9,@"STO_CUDA_ENTRY STV_DEFAULT"
triton_poi_fused__native_batch_norm_legit_no_training_convolution_9:
.text.triton_poi_fused__native_batch_norm_legit_no_training_convolution_9:
[----:B------:R-:W-:Y:S01]  /*0000*/  LDC R1, c[0x0][0x28] ;  /* 0x00000a00ff017b82 */ /* 0x000fe20000000800 */
[----:B------:R-:W1:Y:S07]  /*0010*/  S2R R0, SR_TID.X ;  /* 0x0000000000007919 */ /* 0x000e6e0000002100 */
[----:B------:R-:W2:Y:S01]  /*0020*/  LDC.64 R16, c[0x0][0x228] ;  /* 0x00008a00ff107b82 */ /* 0x000ea20000000a00 */
[----:B------:R-:W-:Y:S01]  /*0030*/  ULDC.64 UR4, c[0x0][0x208] ;  /* 0x0000820000047ab9 */ /* 0x000fe20000000a00 */
[----:B------:R-:W3:Y:S06]  /*0040*/  S2R R3, SR_CTAID.X ;  /* 0x0000000000037919 */ /* 0x000eec0000002500 */
[----:B------:R-:W4:Y:S08]  /*0050*/  LDC.64 R8, c[0x0][0x218] ;  /* 0x00008600ff087b82 */ /* 0x000f300000000a00 */
[----:B------:R-:W5:Y:S08]  /*0060*/  LDC.64 R26, c[0x0][0x210] ;  /* 0x00008400ff1a7b82 */ /* 0x000f700000000a00 */
[----:B------:R-:W5:Y:S01]  /*0070*/  LDC.64 R20, c[0x0][0x220] ;  /* 0x00008800ff147b82 */ /* 0x000f620000000a00 */
[----:B-1----:R-:W-:-:S02]  /*0080*/  SHF.L.U32 R0, R0, 0x2, RZ ;  /* 0x0000000200007819 */ /* 0x002fc400000006ff */
[----:B---3--:R-:W-:Y:S02]  /*0090*/  SHF.R.S32.HI R2, RZ, 0x15, R3 ;  /* 0x00000015ff027819 */ /* 0x008fe40000011403 */
[----:B------:R-:W-:Y:S02]  /*00a0*/  LOP3.LUT R0, R0, 0x1fc, RZ, 0xc0, !PT ;  /* 0x000001fc00007812 */ /* 0x000fe400078ec0ff */
[----:B------:R-:W-:Y:S02]  /*00b0*/  SGXT R2, R2, 0x1 ;  /* 0x000000010202781a */ /* 0x000fe40000000200 */
[----:B------:R-:W-:-:S04]  /*00c0*/  LEA R3, R3, R0, 0xa ;  /* 0x0000000003037211 */ /* 0x000fc800078e50ff */
[----:B------:R-:W-:-:S04]  /*00d0*/  LEA.HI R2, R2, R3, RZ, 0x7 ;  /* 0x0000000302027211 */ /* 0x000fc800078f38ff */
[----:B------:R-:W-:-:S04]  /*00e0*/  LOP3.LUT R2, R2, 0xffffff80, RZ, 0xc0, !PT ;  /* 0xffffff8002027812 */ /* 0x000fc800078ec0ff */
[----:B------:R-:W-:-:S05]  /*00f0*/  IADD3 R24, R3, -R2, RZ ;  /* 0x8000000203187210 */ /* 0x000fca0007ffe0ff */
[----:B--2---:R-:W-:-:S06]  /*0100*/  IMAD.WIDE R16, R24, 0x4, R16 ;  /* 0x0000000418107825 */ /* 0x004fcc00078e0210 */
[----:B------:R-:W2:Y:S01]  /*0110*/  LDG.E.EL.128 R16, desc[UR4][R16.64] ;  /* 0x0000000410107981 */ /* 0x000ea2000c2e1d00 */
[----:B----4-:R-:W-:-:S04]  /*0120*/  IMAD.WIDE R8, R24, 0x4, R8 ;  /* 0x0000000418087825 */ /* 0x010fc800078e0208 */
[----:B-----5:R-:W-:Y:S02]  /*0130*/  IMAD.WIDE R26, R3, 0x4, R26 ;  /* 0x00000004031a7825 */ /* 0x020fe400078e021a */
[----:B------:R-:W3:Y:S04]  /*0140*/  LDG.E.EL.128 R8, desc[UR4][R8.64] ;  /* 0x0000000408087981 */ /* 0x000ee8000c2e1d00 */
[----:B------:R-:W3:Y:S04]  /*0150*/  LDG.E.128 R4, desc[UR4][R26.64+0x800] ;  /* 0x000800041a047981 */ /* 0x000ee8000c1e1d00 */
[----:B------:R-:W4:Y:S01]  /*0160*/  LDG.E.128 R12, desc[UR4][R26.64] ;  /* 0x000000041a0c7981 */ /* 0x000f22000c1e1d00 */
[----:B0-----:R-:W-:-:S06]  /*0170*/  IMAD.WIDE R20, R24, 0x4, R20 ;  /* 0x0000000418147825 */ /* 0x001fcc00078e0214 */
[----:B------:R-:W5:Y:S01]  /*0180*/  LDG.E.EL.128 R20, desc[UR4][R20.64] ;  /* 0x0000000414147981 */ /* 0x000f62000c2e1d00 */
[----:B--2---:R-:W-:-:S04]  /*0190*/  FADD R25, R16, 9.9999999747524270788e-07 ;  /* 0x358637bd10197421 */ /* 0x004fc80000000000 */
[----:B------:R-:W0:Y:S01]  /*01a0*/  MUFU.SQRT R0, R25 ;  /* 0x0000001900007308 */ /* 0x000e220000002000 */
[----:B------:R-:W-:Y:S01]  /*01b0*/  FADD R2, R18, 9.9999999747524270788e-07 ;  /* 0x358637bd12027421 */ /* 0x000fe20000000000 */
[----:B------:R-:W-:-:S06]  /*01c0*/  FADD R19, R19, 9.9999999747524270788e-07 ;  /* 0x358637bd13137421 */ /* 0x000fcc0000000000 */
[----:B------:R-:W1:Y:S08]  /*01d0*/  MUFU.SQRT R2, R2 ;  /* 0x0000000200027308 */ /* 0x000e700000002000 */
[----:B------:R-:W2:Y:S01]  /*01e0*/  MUFU.SQRT R19, R19 ;  /* 0x0000001300137308 */ /* 0x000ea20000002000 */
[C---:B0-----:R-:W-:Y:S01]  /*01f0*/  FSETP.GT.AND P6, PT, R0.reuse, 8.50705917302346158658e+37, PT ;  /* 0x7e8000000000780b */ /* 0x041fe20003fc4000 */
[----:B------:R-:W-:Y:S01]  /*0200*/  HFMA2.MMA R18, -RZ, RZ, 1.625, 0 ;  /* 0x3e800000ff127435 */ /* 0x000fe200000001ff */
[----:B------:R-:W-:Y:S01]  /*0210*/  FSETP.GEU.AND P5, PT, R0, 1.175494350822287508e-38, PT ;  /* 0x008000000000780b */ /* 0x000fe20003fae000 */
[----:B------:R-:W-:Y:S01]  /*0220*/  FADD R17, R17, 9.9999999747524270788e-07 ;  /* 0x358637bd11117421 */ /* 0x000fe20000000000 */
[----:B-1----:R-:W-:-:S03]  /*0230*/  FSETP.GT.AND P2, PT, R2, 8.50705917302346158658e+37, PT ;  /* 0x7e8000000200780b */ /* 0x002fc60003f44000 */
[----:B------:R-:W0:Y:S01]  /*0240*/  MUFU.SQRT R16, R17 ;  /* 0x0000001100107308 */ /* 0x000e220000002000 */
[----:B------:R-:W-:-:S03]  /*0250*/  FSETP.GEU.AND P0, PT, R2, 1.175494350822287508e-38, PT ;  /* 0x008000000200780b */ /* 0x000fc60003f0e000 */
[----:B------:R-:W-:Y:S02]  /*0260*/  FSEL R25, R18, 1, P6 ;  /* 0x3f80000012197808 */ /* 0x000fe40003000000 */
[----:B------:R-:W-:Y:S01]  /*0270*/  @P6 FMUL R0, R0, 0.25 ;  /* 0x3e80000000006820 */ /* 0x000fe20000400000 */
[C---:B--2---:R-:W-:Y:S02]  /*0280*/  FSETP.GT.AND P1, PT, R19.reuse, 8.50705917302346158658e+37, PT ;  /* 0x7e8000001300780b */ /* 0x044fe40003f24000 */
[----:B------:R-:W-:Y:S01]  /*0290*/  FSETP.GEU.AND P6, PT, R19, 1.175494350822287508e-38, PT ;  /* 0x008000001300780b */ /* 0x000fe20003fce000 */
[----:B------:R-:W-:Y:S01]  /*02a0*/  @!P5 FMUL R0, R0, 16777216 ;  /* 0x4b8000000000d820 */ /* 0x000fe20000400000 */
[----:B------:R-:W-:-:S05]  /*02b0*/  @P2 FMUL R2, R2, 0.25 ;  /* 0x3e80000002022820 */ /* 0x000fca0000400000 */
[----:B------:R-:W1:Y:S01]  /*02c0*/  MUFU.RCP R0, R0 ;  /* 0x0000000000007308 */ /* 0x000e620000001000 */
[----:B0-----:R-:W-:-:S03]  /*02d0*/  FSETP.GT.AND P4, PT, R16, 8.50705917302346158658e+37, PT ;  /* 0x7e8000001000780b */ /* 0x001fc60003f84000 */
[----:B------:R-:W-:Y:S01]  /*02e0*/  @P1 FMUL R19, R19, 0.25 ;  /* 0x3e80000013131820 */ /* 0x000fe20000400000 */
[----:B------:R-:W-:Y:S01]  /*02f0*/  @!P0 FMUL R2, R2, 16777216 ;  /* 0x4b80000002028820 */ /* 0x000fe20000400000 */
[----:B------:R-:W-:Y:S02]  /*0300*/  FSETP.GEU.AND P3, PT, R16, 1.175494350822287508e-38, PT ;  /* 0x008000001000780b */ /* 0x000fe40003f6e000 */
[----:B------:R-:W-:Y:S01]  /*0310*/  @!P6 FMUL R19, R19, 16777216 ;  /* 0x4b8000001313e820 */ /* 0x000fe20000400000 */
[----:B------:R-:W-:Y:S02]  /*0320*/  @!P5 FMUL R25, R25, 16777216 ;  /* 0x4b8000001919d820 */ /* 0x000fe40000400000 */
[----:B------:R-:W0:Y:S01]  /*0330*/  MUFU.RCP R2, R2 ;  /* 0x0000000200027308 */ /* 0x000e220000001000 */
[----:B------:R-:W-:Y:S01]  /*0340*/  FSEL R28, R18, 1, P4 ;  /* 0x3f800000121c7808 */ /* 0x000fe20002000000 */
[----:B-1----:R-:W-:-:S06]  /*0350*/  FMUL R0, R0, R25 ;  /* 0x0000001900007220 */ /* 0x002fcc0000400000 */
[----:B------:R-:W1:Y:S01]  /*0360*/  MUFU.RCP R19, R19 ;  /* 0x0000001300137308 */ /* 0x000e620000001000 */
[----:B------:R-:W-:Y:S01]  /*0370*/  FSEL R25, R18, 1, P2 ;  /* 0x3f80000012197808 */ /* 0x000fe20001000000 */
[----:B------:R-:W-:Y:S01]  /*0380*/  @P4 FMUL R16, R16, 0.25 ;  /* 0x3e80000010104820 */ /* 0x000fe20000400000 */
[----:B------:R-:W-:-:S03]  /*0390*/  FSEL R18, R18, 1, P1 ;  /* 0x3f80000012127808 */ /* 0x000fc60000800000 */
[----:B------:R-:W-:Y:S01]  /*03a0*/  @!P3 FMUL R16, R16, 16777216 ;  /* 0x4b8000001010b820 */ /* 0x000fe20000400000 */
[----:B------:R-:W-:Y:S01]  /*03b0*/  @!P0 FMUL R25, R25, 16777216 ;  /* 0x4b80000019198820 */ /* 0x000fe20000400000 */
[----:B------:R-:W-:Y:S01]  /*03c0*/  @!P6 FMUL R18, R18, 16777216 ;  /* 0x4b8000001212e820 */ /* 0x000fe20000400000 */
[--C-:B---3--:R-:W-:Y:S01]  /*03d0*/  FADD R7, R7, R11.reuse ;  /* 0x0000000b07077221 */ /* 0x108fe20000000000 */
[----:B------:R0:W2:Y:S01]  /*03e0*/  MUFU.RCP R17, R16 ;  /* 0x0000001000117308 */ /* 0x0000a20000001000 */
[--C-:B------:R-:W-:Y:S01]  /*03f0*/  FADD R6, R6, R10.reuse ;  /* 0x0000000a06067221 */ /* 0x100fe20000000000 */
[----:B----4-:R-:W-:Y:S01]  /*0400*/  FADD R11, R15, R11 ;  /* 0x0000000b0f0b7221 */ /* 0x010fe20000000000 */
[----:B------:R-:W-:Y:S02]  /*0410*/  FADD R10, R14, R10 ;  /* 0x0000000a0e0a7221 */ /* 0x000fe40000000000 */
[----:B------:R-:W3:Y:S01]  /*0420*/  LDC.64 R14, c[0x0][0x230] ;  /* 0x00008c00ff0e7b82 */ /* 0x000ee20000000a00 */
[----:B0-----:R-:W-:Y:S01]  /*0430*/  FMUL R16, R2, R25 ;  /* 0x0000001902107220 */ /* 0x001fe20000400000 */
[----:B-1----:R-:W-:-:S06]  /*0440*/  FMUL R2, R19, R18 ;  /* 0x0000001213027220 */ /* 0x002fcc0000400000 */
[----:B------:R-:W0:Y:S01]  /*0450*/  LDC.64 R18, c[0x0][0x238] ;  /* 0x00008e00ff127b82 */ /* 0x000e220000000a00 */
[----:B------:R-:W-:Y:S01]  /*0460*/  @!P3 FMUL R28, R28, 16777216 ;  /* 0x4b8000001c1cb820 */ /* 0x000fe20000400000 */
[--C-:B------:R-:W-:Y:S01]  /*0470*/  FADD R5, R5, R9.reuse ;  /* 0x0000000905057221 */ /* 0x100fe20000000000 */
[----:B------:R-:W-:Y:S01]  /*0480*/  FADD R9, R13, R9 ;  /* 0x000000090d097221 */ /* 0x000fe20000000000 */
[--C-:B------:R-:W-:Y:S01]  /*0490*/  FADD R4, R4, R8.reuse ;  /* 0x0000000804047221 */ /* 0x100fe20000000000 */
[----:B------:R-:W-:Y:S01]  /*04a0*/  FADD R8, R12, R8 ;  /* 0x000000080c087221 */ /* 0x000fe20000000000 */
[----:B--2---:R-:W-:Y:S01]  /*04b0*/  FMUL R17, R17, R28 ;  /* 0x0000001c11117220 */ /* 0x004fe20000400000 */
[C---:B-----5:R-:W-:Y:S01]  /*04c0*/  FADD R25, -R22.reuse, R10 ;  /* 0x0000000a16197221 */ /* 0x060fe20000000100 */
[----:B------:R-:W-:Y:S01]  /*04d0*/  FADD R29, -R22, R6 ;  /* 0x00000006161d7221 */ /* 0x000fe20000000100 */
[----:B------:R-:W-:Y:S02]  /*04e0*/  FADD R22, -R21, R9 ;  /* 0x0000000915167221 */ /* 0x000fe40000000100 */
[----:B------:R-:W-:Y:S01]  /*04f0*/  FMUL R25, R25, R16 ;  /* 0x0000001019197220 */ /* 0x000fe20000400000 */
[----:B---3--:R-:W-:-:S04]  /*0500*/  IMAD.WIDE R12, R24, 0x4, R14 ;  /* 0x00000004180c7825 */ /* 0x008fc800078e020e */
[----:B------:R-:W-:Y:S01]  /*0510*/  FMUL R29, R29, R16 ;  /* 0x000000101d1d7220 */ /* 0x000fe20000400000 */
[----:B------:R-:W-:Y:S01]  /*0520*/  FMUL R22, R22, R17 ;  /* 0x0000001116167220 */ /* 0x000fe20000400000 */
[----:B------:R-:W2:Y:S01]  /*0530*/  LDG.E.EL.128 R12, desc[UR4][R12.64] ;  /* 0x000000040c0c7981 */ /* 0x000ea2000c2e1d00 */
[----:B0-----:R-:W-:-:S04]  /*0540*/  IMAD.WIDE R18, R24, 0x4, R18 ;  /* 0x0000000418127825 */ /* 0x001fc800078e0212 */
[----:B------:R-:W-:-:S04]  /*0550*/  FADD R24, -R21, R5 ;  /* 0x0000000515187221 */ /* 0x000fc80000000100 */
[----:B------:R-:W-:Y:S02]  /*0560*/  FMUL R24, R24, R17 ;  /* 0x0000001118187220 */ /* 0x000fe40000400000 */
[----:B------:R-:W2:Y:S04]  /*0570*/  LDG.E.EL.128 R16, desc[UR4][R18.64] ;  /* 0x0000000412107981 */ /* 0x000ea8000c2e1d00 */
[----:B------:R-:W-:Y:S04]  /*0580*/  STG.E.128 desc[UR4][R26.64], R8 ;  /* 0x000000081a007986 */ /* 0x000fe8000c101d04 */
[----:B------:R-:W-:Y:S01]  /*0590*/  STG.E.128 desc[UR4][R26.64+0x800], R4 ;  /* 0x000800041a007986 */ /* 0x000fe2000c101d04 */
[C-C-:B--2---:R-:W-:Y:S01]  /*05a0*/  FFMA R21, R13.reuse, R22, R17.reuse ;  /* 0x000000160d157223 */ /* 0x144fe20000000011 */
[----:B------:R-:W-:Y:S01]  /*05b0*/  FFMA R13, R13, R24, R17 ;  /* 0x000000180d0d7223 */ /* 0x000fe20000000011 */
[----:B------:R-:W-:-:S02]  /*05c0*/  FFMA R22, R14, R25, R18 ;  /* 0x000000190e167223 */ /* 0x000fc40000000012 */
[----:B------:R-:W0:Y:S01]  /*05d0*/  LDC.64 R24, c[0x0][0x240] ;  /* 0x00009000ff187b82 */ /* 0x000e220000000a00 */
[----:B------:R-:W-:Y:S01]  /*05e0*/  FFMA R14, R14, R29, R18 ;  /* 0x0000001d0e0e7223 */ /* 0x000fe20000000012 */
[C---:B------:R-:W-:Y:S01]  /*05f0*/  FADD R29, -R20.reuse, R8 ;  /* 0x00000008141d7221 */ /* 0x040fe20000000100 */
[----:B------:R-:W-:-:S03]  /*0600*/  FADD R17, -R20, R4 ;  /* 0x0000000414117221 */ /* 0x000fc60000000100 */
[-C--:B------:R-:W-:Y:S01]  /*0610*/  FMUL R29, R29, R0.reuse ;  /* 0x000000001d1d7220 */ /* 0x080fe20000400000 */
[----:B------:R-:W-:Y:S01]  /*0620*/  FMUL R17, R17, R0 ;  /* 0x0000000011117220 */ /* 0x000fe20000400000 */
[C---:B------:R-:W-:Y:S01]  /*0630*/  FADD R0, -R23.reuse, R11 ;  /* 0x0000000b17007221 */ /* 0x040fe20000000100 */
[----:B------:R-:W-:-:S03]  /*0640*/  FADD R23, -R23, R7 ;  /* 0x0000000717177221 */ /* 0x000fc60000000100 */
[-C--:B------:R-:W-:Y:S01]  /*0650*/  FMUL R0, R0, R2.reuse ;  /* 0x0000000200007220 */ /* 0x080fe20000400000 */
[----:B------:R-:W-:Y:S01]  /*0660*/  FMUL R2, R23, R2 ;  /* 0x0000000217027220 */ /* 0x000fe20000400000 */
[C-C-:B------:R-:W-:Y:S01]  /*0670*/  FFMA R20, R12.reuse, R29, R16.reuse ;  /* 0x0000001d0c147223 */ /* 0x140fe20000000010 */
[----:B------:R-:W-:Y:S01]  /*0680*/  FFMA R12, R12, R17, R16 ;  /* 0x000000110c0c7223 */ /* 0x000fe20000000010 */
[C-C-:B------:R-:W-:Y:S01]  /*0690*/  FFMA R23, R15.reuse, R0, R19.reuse ;  /* 0x000000000f177223 */ /* 0x140fe20000000013 */
[----:B------:R-:W-:Y:S01]  /*06a0*/  FFMA R15, R15, R2, R19 ;  /* 0x000000020f0f7223 */ /* 0x000fe20000000013 */
[----:B0-----:R-:W-:-:S05]  /*06b0*/  IMAD.WIDE R24, R3, 0x4, R24 ;  /* 0x0000000403187825 */ /* 0x001fca00078e0218 */
[----:B------:R-:W-:Y:S04]  /*06c0*/  STG.E.128 desc[UR4][R24.64], R20 ;  /* 0x0000001418007986 */ /* 0x000fe8000c101d04 */
[----:B------:R-:W-:Y:S01]  /*06d0*/  STG.E.128 desc[UR4][R24.64+0x800], R12 ;  /* 0x0008000c18007986 */ /* 0x000fe2000c101d04 */
[----:B------:R-:W-:Y:S05]  /*06e0*/  EXIT ;  /* 0x000000000000794d */ /* 0x000fea0003800000 */
.L_x_0:
[----:B------:R-:W-:-:S00]  /*06f0*/  BRA `(.L_x_0) ;  /* 0xfffffffc00fc7947 */ /* 0x000fc0000383ffff */
[----:B------:R-:W-:-:S00]  /*0700*/  NOP ;  /* 0x0000000000007918 */ /* 0x000fc00000000000 */
[----:B------:R-:W-:-:S00]  /*0710*/  NOP ;  /* 0x0000000000007918 */ /* 0x000fc00000000000 */
[----:B------:R-:W-:-:S00]  /*0720*/  NOP ;  /* 0x0000000000007918 */ /* 0x000fc00000000000 */
[----:B------:R-:W-:-:S00]  /*0730*/  NOP ;  /* 0x0000000000007918 */ /* 0x000fc00000000000 */
[----:B------:R-:W-:-:S00]  /*0740*/  NOP ;  /* 0x0000000000007918 */ /* 0x000fc00000000000 */
[----:B------:R-:W-:-:S00]  /*0750*/  NOP ;  /* 0x0000000000007918 */ /* 0x000fc00000000000 */
[----:B------:R-:W-:-:S00]  /*0760*/  NOP ;  /* 0x0000000000007918 */ /* 0x000fc00000000000 */
[----:B------:R-:W-:-:S00]  /*0770*/  NOP ;  /* 0x0000000000007918 */ /* 0x000fc00000000000 */
.L_x_1:


//--------------------- .nv.global.init           --------------------------
	.section	.nv.global.init,"aw",@progbits
.nv.global.init:
	.type		_$_str,@object
	.size		_$_str,(_$_str_$_2 - _$_str)
_$_str:
        /*0000*/ 	.byte	0x5f, 0x5f, 0x43, 0x55, 0x44, 0x41, 0x5f, 0x46, 0x54, 0x5a, 0x00
	.type		_$_str_$_2,@object
	.size		_$_str_$_2,(.L_1 - _$_str_$_2)
_$_str_$_2:
        /*000b*/ 	.byte	0x5f, 0x5f, 0x43, 0x55, 0x44, 0x41, 0x5f, 0x50, 0x52, 0x45, 0x43, 0x5f, 0x53, 0x51, 0x52, 0x54
        /*001b*/ 	.byte	0x00
.L_1:


//--------------------- .nv.constant0.triton_poi_fused__native_batch_norm_legit_no_training_convolution_9 --------------------------
	.section	.nv.constant0.triton_poi_fused__native_batch_norm_legit_no_training_convolution_9,"a",@progbits
	.sectionflags	@""
	.align	4
.nv.constant0.triton_poi_fused__native_batch_norm_legit_no_training_convolution_9:
	.zero		588
